//
// Generated by NVIDIA NVVM Compiler
//
// Compiler Build ID: CL-36424714
// Cuda compilation tools, release 13.0, V13.0.88
// Based on NVVM 20.0.0
//

.version 9.0
.target sm_100
.address_size 64

	// .globl	_Z11PaintKernel6Matrix

.visible .entry _Z11PaintKernel6Matrix(
	.param .align 8 .b8 _Z11PaintKernel6Matrix_param_0[16]
)
{
	.reg .pred 	%p<3>;
	.reg .b32 	%r<15>;
	.reg .b32 	%f<3>;
	.reg .b64 	%rd<5>;

	ld.param.u32 	%r1, [_Z11PaintKernel6Matrix_param_0];
	ld.param.u64 	%rd1, [_Z11PaintKernel6Matrix_param_0+8];
	mov.u32 	%r2, %ctaid.y;
	mov.u32 	%r3, %ntid.y;
	mov.u32 	%r4, %tid.y;
	mad.lo.s32 	%r5, %r2, %r3, %r4;
	mov.u32 	%r6, %ctaid.x;
	mov.u32 	%r7, %ntid.x;
	mov.u32 	%r8, %tid.x;
	mad.lo.s32 	%r9, %r6, %r7, %r8;
	add.s32 	%r10, %r5, %r9;
	add.s32 	%r11, %r10, -9;
	setp.lt.u32 	%p1, %r11, 15;
	sub.s32 	%r12, %r5, %r9;
	add.s32 	%r13, %r12, 7;
	setp.lt.u32 	%p2, %r13, 15;
	selp.f32 	%f1, 0f3F800000, 0f00000000, %p2;
	selp.f32 	%f2, %f1, 0f00000000, %p1;
	cvta.to.global.u64 	%rd2, %rd1;
	mad.lo.s32 	%r14, %r1, %r5, %r9;
	mul.wide.s32 	%rd3, %r14, 4;
	add.s64 	%rd4, %rd2, %rd3;
	st.global.f32 	[%rd4], %f2;
	ret;

}


// ===== COMPILED SASS (sm_100) =====

	.target	sm_100

	.elftype	@"ET_EXEC"


//--------------------- .note.nv.tkinfo           --------------------------
	.section	.note.nv.tkinfo,"",@"SHT_NOTE"
	.sectionflags	@"SHF_NOTE_NV_TKINFO"
	.tkinfo
        /*0018*/ 	.word	0x00000002
        /*0030*/ 	.string	""
        /*0030*/ 	.string	"ptxas"
        /*0030*/ 	.string	"Cuda compilation tools, release 13.0, V13.0.88"
        /*0030*/ 	.string	"Build cuda_13.0.r13.0/compiler.36424714_0"
        /*0030*/ 	.string	"-arch sm_100 -m 64 "



//--------------------- .note.nv.cuinfo           --------------------------
	.section	.note.nv.cuinfo,"",@"SHT_NOTE"
	.sectionflags	@"SHF_NOTE_NV_CUINFO"
        /*0018*/ 	.short	0x0002
        /*001a*/ 	.short	0x0064
        /*001c*/ 	.short	0x0082
	.zero		2


//--------------------- .nv.info                  --------------------------
	.section	.nv.info,"",@"SHT_CUDA_INFO"
	.align	4


	//----- nvinfo : EIATTR_REGCOUNT
	.align		4
        /*0000*/ 	.byte	0x04, 0x2f
        /*0002*/ 	.short	(.L_1 - .L_0)
	.align		4
.L_0:
        /*0004*/ 	.word	index@(_Z11PaintKernel6Matrix)
        /*0008*/ 	.word	0x0000000a


	//----- nvinfo : EIATTR_FRAME_SIZE
	.align		4
.L_1:
        /*000c*/ 	.byte	0x04, 0x11
        /*000e*/ 	.short	(.L_3 - .L_2)
	.align		4
.L_2:
        /*0010*/ 	.word	index@(_Z11PaintKernel6Matrix)
        /*0014*/ 	.word	0x00000000


	//----- nvinfo : EIATTR_MIN_STACK_SIZE
	.align		4
.L_3:
        /*0018*/ 	.byte	0x04, 0x12
        /*001a*/ 	.short	(.L_5 - .L_4)
	.align		4
.L_4:
        /*001c*/ 	.word	index@(_Z11PaintKernel6Matrix)
        /*0020*/ 	.word	0x00000000
.L_5:


//--------------------- .nv.compat                --------------------------
	.section	.nv.compat,"",@"SHT_CUDA_COMPAT_INFO"
	.align	4
        /*0000*/ 	.byte	0x02, 0x09, 0x00, 0x00, 0x02, 0x02, 0x01, 0x00, 0x02, 0x05, 0x05, 0x00, 0x03, 0x07, 0x01, 0x01
        /*0010*/ 	.byte	0x02, 0x03, 0x00, 0x00, 0x02, 0x06, 0x01, 0x00, 0x04, 0x0b, 0x08, 0x00, 0x09, 0x00, 0x00, 0x00
        /*0020*/ 	.byte	0x00, 0x00, 0x00, 0x00


//--------------------- .nv.info._Z11PaintKernel6Matrix --------------------------
	.section	.nv.info._Z11PaintKernel6Matrix,"",@"SHT_CUDA_INFO"
	.sectionflags	@""
	.align	4


	//----- nvinfo : EIATTR_CUDA_API_VERSION
	.align		4
        /*0000*/ 	.byte	0x04, 0x37
        /*0002*/ 	.short	(.L_7 - .L_6)
.L_6:
        /*0004*/ 	.word	0x00000082


	//----- nvinfo : EIATTR_KPARAM_INFO
	.align		4
.L_7:
        /*0008*/ 	.byte	0x04, 0x17
        /*000a*/ 	.short	(.L_9 - .L_8)
.L_8:
        /*000c*/ 	.word	0x00000000
        /*0010*/ 	.short	0x0000
        /*0012*/ 	.short	0x0000
        /*0014*/ 	.byte	0x00, 0xf0, 0x41, 0x00


	//----- nvinfo : EIATTR_SPARSE_MMA_MASK
	.align		4
.L_9:
        /*0018*/ 	.byte	0x03, 0x50
        /*001a*/ 	.short	0x0000


	//----- nvinfo : EIATTR_MAXREG_COUNT
	.align		4
        /*001c*/ 	.byte	0x03, 0x1b
        /*001e*/ 	.short	0x00ff


	//----- nvinfo : EIATTR_MERCURY_ISA_VERSION
	.align		4
        /*0020*/ 	.byte	0x03, 0x5f
        /*0022*/ 	.short	0x0101


	//----- nvinfo : EIATTR_VRC_CTA_INIT_COUNT
	.align		4
        /*0024*/ 	.byte	0x02, 0x4a
	.zero		1
	.zero		1


	//----- nvinfo : EIATTR_EXIT_INSTR_OFFSETS
	.align		4
        /*0028*/ 	.byte	0x04, 0x1c
        /*002a*/ 	.short	(.L_11 - .L_10)


	//   ....[0]....
.L_10:
        /*002c*/ 	.word	0x00000150


	//----- nvinfo : EIATTR_CBANK_PARAM_SIZE
	.align		4
.L_11:
        /*0030*/ 	.byte	0x03, 0x19
        /*0032*/ 	.short	0x0010


	//----- nvinfo : EIATTR_PARAM_CBANK
	.align		4
        /*0034*/ 	.byte	0x04, 0x0a
        /*0036*/ 	.short	(.L_13 - .L_12)
	.align		4
.L_12:
        /*0038*/ 	.word	index@(.nv.constant0._Z11PaintKernel6Matrix)
        /*003c*/ 	.short	0x0380
        /*003e*/ 	.short	0x0010


	//----- nvinfo : EIATTR_SW_WAR
	.align		4
.L_13:
        /*0040*/ 	.byte	0x04, 0x36
        /*0042*/ 	.short	(.L_15 - .L_14)
.L_14:
        /*0044*/ 	.word	0x00000008
.L_15:


//--------------------- .nv.callgraph             --------------------------
	.section	.nv.callgraph,"",@"SHT_CUDA_CALLGRAPH"
	.align	4
	.sectionentsize	8
	.align		4
        /*0000*/ 	.word	0x00000000
	.align		4
        /*0004*/ 	.word	0xffffffff
	.align		4
        /*0008*/ 	.word	0x00000000
	.align		4
        /*000c*/ 	.word	0xfffffffe
	.align		4
        /*0010*/ 	.word	0x00000000
	.align		4
        /*0014*/ 	.word	0xfffffffd
	.align		4
        /*0018*/ 	.word	0x00000000
	.align		4
        /*001c*/ 	.word	0xfffffffc


//--------------------- .text._Z11PaintKernel6Matrix --------------------------
	.section	.text._Z11PaintKernel6Matrix,"ax",@progbits
	.align	128
        .global         _Z11PaintKernel6Matrix
        .type           _Z11PaintKernel6Matrix,@function
        .size           _Z11PaintKernel6Matrix,(.L_x_1 - _Z11PaintKernel6Matrix)
        .other          _Z11PaintKernel6Matrix,@"STO_CUDA_ENTRY STV_DEFAULT"
_Z11PaintKernel6Matrix:
.text._Z11PaintKernel6Matrix:
[----:B------:R-:W-:Y:S01]  /*0000*/  LDC R1, c[0x0][0x37c] ;  /* 0x0000df00ff017b82 */ /* 0x000fe20000000800 */
[----:B------:R-:W0:Y:S07]  /*0010*/  S2R R5, SR_TID.Y ;  /* 0x0000000000057919 */ /* 0x000e2e0000002200 */
[----:B------:R-:W0:Y:S01]  /*0020*/  S2UR UR4, SR_CTAID.Y ;  /* 0x00000000000479c3 */ /* 0x000e220000002600 */
[----:B------:R-:W1:Y:S01]  /*0030*/  LDCU UR6, c[0x0][0x380] ;  /* 0x00007000ff0677ac */ /* 0x000e620008000800 */
[----:B------:R-:W2:Y:S06]  /*0040*/  S2R R7, SR_TID.X ;  /* 0x0000000000077919 */ /* 0x000eac0000002100 */
[----:B------:R-:W0:Y:S08]  /*0050*/  LDC R0, c[0x0][0x364] ;  /* 0x0000d900ff007b82 */ /* 0x000e300000000800 */
[----:B------:R-:W2:Y:S08]  /*0060*/  S2UR UR5, SR_CTAID.X ;  /* 0x00000000000579c3 */ /* 0x000eb00000002500 */
[----:B------:R-:W2:Y:S08]  /*0070*/  LDC R4, c[0x0][0x360] ;  /* 0x0000d800ff047b82 */ /* 0x000eb00000000800 */
[----:B------:R-:W3:Y:S01]  /*0080*/  LDC.64 R2, c[0x0][0x388] ;  /* 0x0000e200ff027b82 */ /* 0x000ee20000000a00 */
[----:B0-----:R-:W-:-:S02]  /*0090*/  IMAD R0, R0, UR4, R5 ;  /* 0x0000000400007c24 */ /* 0x001fc4000f8e0205 */
[----:B--2---:R-:W-:Y:S01]  /*00a0*/  IMAD R5, R4, UR5, R7 ;  /* 0x0000000504057c24 */ /* 0x004fe2000f8e0207 */
[----:B------:R-:W0:Y:S04]  /*00b0*/  LDCU.64 UR4, c[0x0][0x358] ;  /* 0x00006b00ff0477ac */ /* 0x000e280008000a00 */
[C-C-:B------:R-:W-:Y:S02]  /*00c0*/  IADD3 R6, PT, PT, R0.reuse, 0x7, -R5.reuse ;  /* 0x0000000700067810 */ /* 0x140fe40007ffe805 */
[C-C-:B------:R-:W-:Y:S01]  /*00d0*/  IADD3 R4, PT, PT, R0.reuse, -0x9, R5.reuse ;  /* 0xfffffff700047810 */ /* 0x140fe20007ffe005 */
[----:B-1----:R-:W-:Y:S01]  /*00e0*/  IMAD R5, R0, UR6, R5 ;  /* 0x0000000600057c24 */ /* 0x002fe2000f8e0205 */
[----:B------:R-:W-:Y:S02]  /*00f0*/  ISETP.GE.U32.AND P1, PT, R6, 0xf, PT ;  /* 0x0000000f0600780c */ /* 0x000fe40003f26070 */
[----:B------:R-:W-:Y:S01]  /*0100*/  ISETP.GE.U32.AND P0, PT, R4, 0xf, PT ;  /* 0x0000000f0400780c */ /* 0x000fe20003f06070 */
[----:B---3--:R-:W-:Y:S01]  /*0110*/  IMAD.WIDE R2, R5, 0x4, R2 ;  /* 0x0000000405027825 */ /* 0x008fe200078e0202 */
[----:B------:R-:W-:-:S04]  /*0120*/  FSEL R0, RZ, 1, P1 ;  /* 0x3f800000ff007808 */ /* 0x000fc80000800000 */
[----:B------:R-:W-:-:S05]  /*0130*/  FSEL R5, R0, RZ, !P0 ;  /* 0x000000ff00057208 */ /* 0x000fca0004000000 */
[----:B0-----:R-:W-:Y:S01]  /*0140*/  STG.E desc[UR4][R2.64], R5 ;  /* 0x0000000502007986 */ /* 0x001fe2000c101904 */
[----:B------:R-:W-:Y:S05]  /*0150*/  EXIT ;  /* 0x000000000000794d */ /* 0x000fea0003800000 */
.L_x_0:
[----:B------:R-:W-:-:S00]  /*0160*/  BRA `(.L_x_0) ;  /* 0xfffffffc00fc7947 */ /* 0x000fc0000383ffff */
[----:B------:R-:W-:-:S00]  /*0170*/  NOP ;  /* 0x0000000000007918 */ /* 0x000fc00000000000 */
        /* <DEDUP_REMOVED lines=8> */
.L_x_1:


//--------------------- .nv.shared.reserved.0     --------------------------
	.section	.nv.shared.reserved.0,"aw",@nobits
	.weak		__nv_reservedSMEM_offset_0_alias
	.size		__nv_reservedSMEM_offset_0_alias, 0, 64
	.other		__nv_reservedSMEM_offset_0_alias,@"STO_CUDA_RESERVED_SHARED STV_DEFAULT"
__nv_reservedSMEM_offset_0_alias:
	.zero		0
	.zero		64


//--------------------- .nv.constant0._Z11PaintKernel6Matrix --------------------------
	.section	.nv.constant0._Z11PaintKernel6Matrix,"a",@progbits
	.sectionflags	@""
	.align	4
.nv.constant0._Z11PaintKernel6Matrix:
	.zero		912


//--------------------- SYMBOLS --------------------------

	.type		.nv.reservedSmem.offset0,@object
	.size		.nv.reservedSmem.offset0,0x4
